//
// Generated by NVIDIA NVVM Compiler
//
// Compiler Build ID: CL-36424714
// Cuda compilation tools, release 13.0, V13.0.88
// Based on NVVM 20.0.0
//

.version 9.0
.target sm_100
.address_size 64

	// .globl	_ZN8parallel14GoldbergTarjan4pushEv

.visible .entry _ZN8parallel14GoldbergTarjan4pushEv()
{


	ret;

}
	// .globl	_ZN8parallel14GoldbergTarjan7relableEv
.visible .entry _ZN8parallel14GoldbergTarjan7relableEv()
{


	ret;

}


// ===== COMPILED SASS (sm_100) =====

	.target	sm_100

	.elftype	@"ET_EXEC"


//--------------------- .note.nv.tkinfo           --------------------------
	.section	.note.nv.tkinfo,"",@"SHT_NOTE"
	.sectionflags	@"SHF_NOTE_NV_TKINFO"
	.tkinfo
        /*0018*/ 	.word	0x00000002
        /*0030*/ 	.string	""
        /*0030*/ 	.string	"ptxas"
        /*0030*/ 	.string	"Cuda compilation tools, release 13.0, V13.0.88"
        /*0030*/ 	.string	"Build cuda_13.0.r13.0/compiler.36424714_0"
        /*0030*/ 	.string	"-arch sm_100 -m 64 "



//--------------------- .note.nv.cuinfo           --------------------------
	.section	.note.nv.cuinfo,"",@"SHT_NOTE"
	.sectionflags	@"SHF_NOTE_NV_CUINFO"
        /*0018*/ 	.short	0x0002
        /*001a*/ 	.short	0x0064
        /*001c*/ 	.short	0x0082
	.zero		2


//--------------------- .nv.info                  --------------------------
	.section	.nv.info,"",@"SHT_CUDA_INFO"
	.align	4


	//----- nvinfo : EIATTR_REGCOUNT
	.align		4
        /*0000*/ 	.byte	0x04, 0x2f
        /*0002*/ 	.short	(.L_1 - .L_0)
	.align		4
.L_0:
        /*0004*/ 	.word	index@(_ZN8parallel14GoldbergTarjan4pushEv)
        /*0008*/ 	.word	0x00000004


	//----- nvinfo : EIATTR_FRAME_SIZE
	.align		4
.L_1:
        /*000c*/ 	.byte	0x04, 0x11
        /*000e*/ 	.short	(.L_3 - .L_2)
	.align		4
.L_2:
        /*0010*/ 	.word	index@(_ZN8parallel14GoldbergTarjan4pushEv)
        /*0014*/ 	.word	0x00000000


	//----- nvinfo : EIATTR_REGCOUNT
	.align		4
.L_3:
        /*0018*/ 	.byte	0x04, 0x2f
        /*001a*/ 	.short	(.L_5 - .L_4)
	.align		4
.L_4:
        /*001c*/ 	.word	index@(_ZN8parallel14GoldbergTarjan7relableEv)
        /*0020*/ 	.word	0x00000004


	//----- nvinfo : EIATTR_FRAME_SIZE
	.align		4
.L_5:
        /*0024*/ 	.byte	0x04, 0x11
        /*0026*/ 	.short	(.L_7 - .L_6)
	.align		4
.L_6:
        /*0028*/ 	.word	index@(_ZN8parallel14GoldbergTarjan7relableEv)
        /*002c*/ 	.word	0x00000000


	//----- nvinfo : EIATTR_MIN_STACK_SIZE
	.align		4
.L_7:
        /*0030*/ 	.byte	0x04, 0x12
        /*0032*/ 	.short	(.L_9 - .L_8)
	.align		4
.L_8:
        /*0034*/ 	.word	index@(_ZN8parallel14GoldbergTarjan7relableEv)
        /*0038*/ 	.word	0x00000000


	//----- nvinfo : EIATTR_MIN_STACK_SIZE
	.align		4
.L_9:
        /*003c*/ 	.byte	0x04, 0x12
        /*003e*/ 	.short	(.L_11 - .L_10)
	.align		4
.L_10:
        /*0040*/ 	.word	index@(_ZN8parallel14GoldbergTarjan4pushEv)
        /*0044*/ 	.word	0x00000000
.L_11:


//--------------------- .nv.compat                --------------------------
	.section	.nv.compat,"",@"SHT_CUDA_COMPAT_INFO"
	.align	4
        /*0000*/ 	.byte	0x02, 0x09, 0x00, 0x00, 0x02, 0x02, 0x01, 0x00, 0x02, 0x05, 0x05, 0x00, 0x03, 0x07, 0x01, 0x01
        /*0010*/ 	.byte	0x02, 0x03, 0x00, 0x00, 0x02, 0x06, 0x01, 0x00, 0x04, 0x0b, 0x08, 0x00, 0x09, 0x00, 0x00, 0x00
        /*0020*/ 	.byte	0x00, 0x00, 0x00, 0x00


//--------------------- .nv.info._ZN8parallel14GoldbergTarjan7relableEv --------------------------
	.section	.nv.info._ZN8parallel14GoldbergTarjan7relableEv,"",@"SHT_CUDA_INFO"
	.sectionflags	@""
	.align	4


	//----- nvinfo : EIATTR_CUDA_API_VERSION
	.align		4
        /*0000*/ 	.byte	0x04, 0x37
        /*0002*/ 	.short	(.L_13 - .L_12)
.L_12:
        /*0004*/ 	.word	0x00000082


	//----- nvinfo : EIATTR_SPARSE_MMA_MASK
	.align		4
.L_13:
        /*0008*/ 	.byte	0x03, 0x50
        /*000a*/ 	.short	0x0000


	//----- nvinfo : EIATTR_MAXREG_COUNT
	.align		4
        /*000c*/ 	.byte	0x03, 0x1b
        /*000e*/ 	.short	0x00ff


	//----- nvinfo : EIATTR_MERCURY_ISA_VERSION
	.align		4
        /*0010*/ 	.byte	0x03, 0x5f
        /*0012*/ 	.short	0x0101


	//----- nvinfo : EIATTR_VRC_CTA_INIT_COUNT
	.align		4
        /*0014*/ 	.byte	0x02, 0x4a
	.zero		1
	.zero		1


	//----- nvinfo : EIATTR_EXIT_INSTR_OFFSETS
	.align		4
        /*0018*/ 	.byte	0x04, 0x1c
        /*001a*/ 	.short	(.L_15 - .L_14)


	//   ....[0]....
.L_14:
        /*001c*/ 	.word	0x00000010


	//----- nvinfo : EIATTR_SW_WAR
	.align		4
.L_15:
        /*0020*/ 	.byte	0x04, 0x36
        /*0022*/ 	.short	(.L_17 - .L_16)
.L_16:
        /*0024*/ 	.word	0x00000008
.L_17:


//--------------------- .nv.info._ZN8parallel14GoldbergTarjan4pushEv --------------------------
	.section	.nv.info._ZN8parallel14GoldbergTarjan4pushEv,"",@"SHT_CUDA_INFO"
	.sectionflags	@""
	.align	4


	//----- nvinfo : EIATTR_CUDA_API_VERSION
	.align		4
        /*0000*/ 	.byte	0x04, 0x37
        /*0002*/ 	.short	(.L_19 - .L_18)
.L_18:
        /*0004*/ 	.word	0x00000082


	//----- nvinfo : EIATTR_SPARSE_MMA_MASK
	.align		4
.L_19:
        /*0008*/ 	.byte	0x03, 0x50
        /*000a*/ 	.short	0x0000


	//----- nvinfo : EIATTR_MAXREG_COUNT
	.align		4
        /*000c*/ 	.byte	0x03, 0x1b
        /*000e*/ 	.short	0x00ff


	//----- nvinfo : EIATTR_MERCURY_ISA_VERSION
	.align		4
        /*0010*/ 	.byte	0x03, 0x5f
        /*0012*/ 	.short	0x0101


	//----- nvinfo : EIATTR_VRC_CTA_INIT_COUNT
	.align		4
        /*0014*/ 	.byte	0x02, 0x4a
	.zero		1
	.zero		1


	//----- nvinfo : EIATTR_EXIT_INSTR_OFFSETS
	.align		4
        /*0018*/ 	.byte	0x04, 0x1c
        /*001a*/ 	.short	(.L_21 - .L_20)


	//   ....[0]....
.L_20:
        /*001c*/ 	.word	0x00000010


	//----- nvinfo : EIATTR_SW_WAR
	.align		4
.L_21:
        /*0020*/ 	.byte	0x04, 0x36
        /*0022*/ 	.short	(.L_23 - .L_22)
.L_22:
        /*0024*/ 	.word	0x00000008
.L_23:


//--------------------- .nv.callgraph             --------------------------
	.section	.nv.callgraph,"",@"SHT_CUDA_CALLGRAPH"
	.align	4
	.sectionentsize	8
	.align		4
        /*0000*/ 	.word	0x00000000
	.align		4
        /*0004*/ 	.word	0xffffffff
	.align		4
        /*0008*/ 	.word	0x00000000
	.align		4
        /*000c*/ 	.word	0xfffffffe
	.align		4
        /*0010*/ 	.word	0x00000000
	.align		4
        /*0014*/ 	.word	0xfffffffd
	.align		4
        /*0018*/ 	.word	0x00000000
	.align		4
        /*001c*/ 	.word	0xfffffffc


//--------------------- .text._ZN8parallel14GoldbergTarjan7relableEv --------------------------
	.section	.text._ZN8parallel14GoldbergTarjan7relableEv,"ax",@progbits
	.align	128
        .global         _ZN8parallel14GoldbergTarjan7relableEv
        .type           _ZN8parallel14GoldbergTarjan7relableEv,@function
        .size           _ZN8parallel14GoldbergTarjan7relableEv,(.L_x_2 - _ZN8parallel14GoldbergTarjan7relableEv)
        .other          _ZN8parallel14GoldbergTarjan7relableEv,@"STO_CUDA_ENTRY STV_DEFAULT"
_ZN8parallel14GoldbergTarjan7relableEv:
.text._ZN8parallel14GoldbergTarjan7relableEv:
[----:B------:R-:W-:Y:S01]  /*0000*/  LDC R1, c[0x0][0x37c] ;  /* 0x0000df00ff017b82 */ /* 0x000fe20000000800 */
[----:B------:R-:W-:Y:S05]  /*0010*/  EXIT ;  /* 0x000000000000794d */ /* 0x000fea0003800000 */
.L_x_0:
[----:B------:R-:W-:-:S00]  /*0020*/  BRA `(.L_x_0) ;  /* 0xfffffffc00fc7947 */ /* 0x000fc0000383ffff */
[----:B------:R-:W-:-:S00]  /*0030*/  NOP ;  /* 0x0000000000007918 */ /* 0x000fc00000000000 */
        /* <DEDUP_REMOVED lines=12> */
.L_x_2:


//--------------------- .text._ZN8parallel14GoldbergTarjan4pushEv --------------------------
	.section	.text._ZN8parallel14GoldbergTarjan4pushEv,"ax",@progbits
	.align	128
        .global         _ZN8parallel14GoldbergTarjan4pushEv
        .type           _ZN8parallel14GoldbergTarjan4pushEv,@function
        .size           _ZN8parallel14GoldbergTarjan4pushEv,(.L_x_3 - _ZN8parallel14GoldbergTarjan4pushEv)
        .other          _ZN8parallel14GoldbergTarjan4pushEv,@"STO_CUDA_ENTRY STV_DEFAULT"
_ZN8parallel14GoldbergTarjan4pushEv:
.text._ZN8parallel14GoldbergTarjan4pushEv:
[----:B------:R-:W-:Y:S01]  /*0000*/  LDC R1, c[0x0][0x37c] ;  /* 0x0000df00ff017b82 */ /* 0x000fe20000000800 */
[----:B------:R-:W-:Y:S05]  /*0010*/  EXIT ;  /* 0x000000000000794d */ /* 0x000fea0003800000 */
.L_x_1:
        /* <DEDUP_REMOVED lines=14> */
.L_x_3:


//--------------------- .nv.shared.reserved.0     --------------------------
	.section	.nv.shared.reserved.0,"aw",@nobits
	.weak		__nv_reservedSMEM_offset_0_alias
	.size		__nv_reservedSMEM_offset_0_alias, 0, 64
	.other		__nv_reservedSMEM_offset_0_alias,@"STO_CUDA_RESERVED_SHARED STV_DEFAULT"
__nv_reservedSMEM_offset_0_alias:
	.zero		0
	.zero		64


//--------------------- .nv.constant0._ZN8parallel14GoldbergTarjan7relableEv --------------------------
	.section	.nv.constant0._ZN8parallel14GoldbergTarjan7relableEv,"a",@progbits
	.sectionflags	@""
	.align	4
.nv.constant0._ZN8parallel14GoldbergTarjan7relableEv:
	.zero		896


//--------------------- .nv.constant0._ZN8parallel14GoldbergTarjan4pushEv --------------------------
	.section	.nv.constant0._ZN8parallel14GoldbergTarjan4pushEv,"a",@progbits
	.sectionflags	@""
	.align	4
.nv.constant0._ZN8parallel14GoldbergTarjan4pushEv:
	.zero		896


//--------------------- SYMBOLS --------------------------

	.type		.nv.reservedSmem.offset0,@object
	.size		.nv.reservedSmem.offset0,0x4
